//
// Generated by NVIDIA NVVM Compiler
//
// Compiler Build ID: CL-36424714
// Cuda compilation tools, release 13.0, V13.0.88
// Based on NVVM 20.0.0
//

.version 9.0
.target sm_100
.address_size 64

	// .globl	_Z12count_kernelPiS_i

.visible .entry _Z12count_kernelPiS_i(
	.param .u64 .ptr .align 1 _Z12count_kernelPiS_i_param_0,
	.param .u64 .ptr .align 1 _Z12count_kernelPiS_i_param_1,
	.param .u32 _Z12count_kernelPiS_i_param_2
)
{
	.reg .pred 	%p<2>;
	.reg .b32 	%r<8>;
	.reg .b64 	%rd<9>;

	ld.param.u64 	%rd1, [_Z12count_kernelPiS_i_param_0];
	ld.param.u64 	%rd2, [_Z12count_kernelPiS_i_param_1];
	ld.param.u32 	%r2, [_Z12count_kernelPiS_i_param_2];
	mov.u32 	%r3, %ntid.x;
	mov.u32 	%r4, %ctaid.x;
	mov.u32 	%r5, %tid.x;
	mad.lo.s32 	%r1, %r3, %r4, %r5;
	setp.ge.s32 	%p1, %r1, %r2;
	@%p1 bra 	$L__BB0_2;
	cvta.to.global.u64 	%rd3, %rd1;
	cvta.to.global.u64 	%rd4, %rd2;
	mul.wide.s32 	%rd5, %r1, 4;
	add.s64 	%rd6, %rd3, %rd5;
	ld.global.u32 	%r6, [%rd6];
	mul.wide.s32 	%rd7, %r6, 4;
	add.s64 	%rd8, %rd4, %rd7;
	atom.global.add.u32 	%r7, [%rd8], 1;
$L__BB0_2:
	ret;

}


// ===== COMPILED SASS (sm_100) =====

	.target	sm_100

	.elftype	@"ET_EXEC"


//--------------------- .note.nv.tkinfo           --------------------------
	.section	.note.nv.tkinfo,"",@"SHT_NOTE"
	.sectionflags	@"SHF_NOTE_NV_TKINFO"
	.tkinfo
        /*0018*/ 	.word	0x00000002
        /*0030*/ 	.string	""
        /*0030*/ 	.string	"ptxas"
        /*0030*/ 	.string	"Cuda compilation tools, release 13.0, V13.0.88"
        /*0030*/ 	.string	"Build cuda_13.0.r13.0/compiler.36424714_0"
        /*0030*/ 	.string	"-arch sm_100 -m 64 "



//--------------------- .note.nv.cuinfo           --------------------------
	.section	.note.nv.cuinfo,"",@"SHT_NOTE"
	.sectionflags	@"SHF_NOTE_NV_CUINFO"
        /*0018*/ 	.short	0x0002
        /*001a*/ 	.short	0x0064
        /*001c*/ 	.short	0x0082
	.zero		2


//--------------------- .nv.info                  --------------------------
	.section	.nv.info,"",@"SHT_CUDA_INFO"
	.align	4


	//----- nvinfo : EIATTR_REGCOUNT
	.align		4
        /*0000*/ 	.byte	0x04, 0x2f
        /*0002*/ 	.short	(.L_1 - .L_0)
	.align		4
.L_0:
        /*0004*/ 	.word	index@(_Z12count_kernelPiS_i)
        /*0008*/ 	.word	0x0000000a


	//----- nvinfo : EIATTR_FRAME_SIZE
	.align		4
.L_1:
        /*000c*/ 	.byte	0x04, 0x11
        /*000e*/ 	.short	(.L_3 - .L_2)
	.align		4
.L_2:
        /*0010*/ 	.word	index@(_Z12count_kernelPiS_i)
        /*0014*/ 	.word	0x00000000


	//----- nvinfo : EIATTR_MIN_STACK_SIZE
	.align		4
.L_3:
        /*0018*/ 	.byte	0x04, 0x12
        /*001a*/ 	.short	(.L_5 - .L_4)
	.align		4
.L_4:
        /*001c*/ 	.word	index@(_Z12count_kernelPiS_i)
        /*0020*/ 	.word	0x00000000
.L_5:


//--------------------- .nv.compat                --------------------------
	.section	.nv.compat,"",@"SHT_CUDA_COMPAT_INFO"
	.align	4
        /*0000*/ 	.byte	0x02, 0x09, 0x00, 0x00, 0x02, 0x02, 0x01, 0x00, 0x02, 0x05, 0x05, 0x00, 0x03, 0x07, 0x01, 0x01
        /*0010*/ 	.byte	0x02, 0x03, 0x00, 0x00, 0x02, 0x06, 0x01, 0x00, 0x04, 0x0b, 0x08, 0x00, 0x09, 0x00, 0x00, 0x00
        /*0020*/ 	.byte	0x00, 0x00, 0x00, 0x00


//--------------------- .nv.info._Z12count_kernelPiS_i --------------------------
	.section	.nv.info._Z12count_kernelPiS_i,"",@"SHT_CUDA_INFO"
	.sectionflags	@""
	.align	4


	//----- nvinfo : EIATTR_CUDA_API_VERSION
	.align		4
        /*0000*/ 	.byte	0x04, 0x37
        /*0002*/ 	.short	(.L_7 - .L_6)
.L_6:
        /*0004*/ 	.word	0x00000082


	//----- nvinfo : EIATTR_KPARAM_INFO
	.align		4
.L_7:
        /*0008*/ 	.byte	0x04, 0x17
        /*000a*/ 	.short	(.L_9 - .L_8)
.L_8:
        /*000c*/ 	.word	0x00000000
        /*0010*/ 	.short	0x0002
        /*0012*/ 	.short	0x0010
        /*0014*/ 	.byte	0x00, 0xf0, 0x11, 0x00


	//----- nvinfo : EIATTR_KPARAM_INFO
	.align		4
.L_9:
        /*0018*/ 	.byte	0x04, 0x17
        /*001a*/ 	.short	(.L_11 - .L_10)
.L_10:
        /*001c*/ 	.word	0x00000000
        /*0020*/ 	.short	0x0001
        /*0022*/ 	.short	0x0008
        /*0024*/ 	.byte	0x00, 0xf5, 0x21, 0x00


	//----- nvinfo : EIATTR_KPARAM_INFO
	.align		4
.L_11:
        /*0028*/ 	.byte	0x04, 0x17
        /*002a*/ 	.short	(.L_13 - .L_12)
.L_12:
        /*002c*/ 	.word	0x00000000
        /*0030*/ 	.short	0x0000
        /*0032*/ 	.short	0x0000
        /*0034*/ 	.byte	0x00, 0xf5, 0x21, 0x00


	//----- nvinfo : EIATTR_SPARSE_MMA_MASK
	.align		4
.L_13:
        /*0038*/ 	.byte	0x03, 0x50
        /*003a*/ 	.short	0x0000


	//----- nvinfo : EIATTR_MAXREG_COUNT
	.align		4
        /*003c*/ 	.byte	0x03, 0x1b
        /*003e*/ 	.short	0x00ff


	//----- nvinfo : EIATTR_MERCURY_ISA_VERSION
	.align		4
        /*0040*/ 	.byte	0x03, 0x5f
        /*0042*/ 	.short	0x0101


	//----- nvinfo : EIATTR_VRC_CTA_INIT_COUNT
	.align		4
        /*0044*/ 	.byte	0x02, 0x4a
	.zero		1
	.zero		1


	//----- nvinfo : EIATTR_EXIT_INSTR_OFFSETS
	.align		4
        /*0048*/ 	.byte	0x04, 0x1c
        /*004a*/ 	.short	(.L_15 - .L_14)


	//   ....[0]....
.L_14:
        /*004c*/ 	.word	0x00000070


	//   ....[1]....
        /*0050*/ 	.word	0x00000100


	//----- nvinfo : EIATTR_CBANK_PARAM_SIZE
	.align		4
.L_15:
        /*0054*/ 	.byte	0x03, 0x19
        /*0056*/ 	.short	0x0014


	//----- nvinfo : EIATTR_PARAM_CBANK
	.align		4
        /*0058*/ 	.byte	0x04, 0x0a
        /*005a*/ 	.short	(.L_17 - .L_16)
	.align		4
.L_16:
        /*005c*/ 	.word	index@(.nv.constant0._Z12count_kernelPiS_i)
        /*0060*/ 	.short	0x0380
        /*0062*/ 	.short	0x0014


	//----- nvinfo : EIATTR_SW_WAR
	.align		4
.L_17:
        /*0064*/ 	.byte	0x04, 0x36
        /*0066*/ 	.short	(.L_19 - .L_18)
.L_18:
        /*0068*/ 	.word	0x00000008
.L_19:


//--------------------- .nv.callgraph             --------------------------
	.section	.nv.callgraph,"",@"SHT_CUDA_CALLGRAPH"
	.align	4
	.sectionentsize	8
	.align		4
        /*0000*/ 	.word	0x00000000
	.align		4
        /*0004*/ 	.word	0xffffffff
	.align		4
        /*0008*/ 	.word	0x00000000
	.align		4
        /*000c*/ 	.word	0xfffffffe
	.align		4
        /*0010*/ 	.word	0x00000000
	.align		4
        /*0014*/ 	.word	0xfffffffd
	.align		4
        /*0018*/ 	.word	0x00000000
	.align		4
        /*001c*/ 	.word	0xfffffffc


//--------------------- .text._Z12count_kernelPiS_i --------------------------
	.section	.text._Z12count_kernelPiS_i,"ax",@progbits
	.align	128
        .global         _Z12count_kernelPiS_i
        .type           _Z12count_kernelPiS_i,@function
        .size           _Z12count_kernelPiS_i,(.L_x_1 - _Z12count_kernelPiS_i)
        .other          _Z12count_kernelPiS_i,@"STO_CUDA_ENTRY STV_DEFAULT"
_Z12count_kernelPiS_i:
.text._Z12count_kernelPiS_i:
[----:B------:R-:W-:Y:S01]  /*0000*/  LDC R1, c[0x0][0x37c] ;  /* 0x0000df00ff017b82 */ /* 0x000fe20000000800 */
[----:B------:R-:W0:Y:S01]  /*0010*/  S2R R5, SR_CTAID.X ;  /* 0x0000000000057919 */ /* 0x000e220000002500 */
[----:B------:R-:W0:Y:S01]  /*0020*/  LDCU UR4, c[0x0][0x360] ;  /* 0x00006c00ff0477ac */ /* 0x000e220008000800 */
[----:B------:R-:W0:Y:S01]  /*0030*/  S2R R0, SR_TID.X ;  /* 0x0000000000007919 */ /* 0x000e220000002100 */
[----:B------:R-:W1:Y:S01]  /*0040*/  LDCU UR5, c[0x0][0x390] ;  /* 0x00007200ff0577ac */ /* 0x000e620008000800 */
[----:B0-----:R-:W-:-:S05]  /*0050*/  IMAD R5, R5, UR4, R0 ;  /* 0x0000000405057c24 */ /* 0x001fca000f8e0200 */
[----:B-1----:R-:W-:-:S13]  /*0060*/  ISETP.GE.AND P0, PT, R5, UR5, PT ;  /* 0x0000000505007c0c */ /* 0x002fda000bf06270 */
[----:B------:R-:W-:Y:S05]  /*0070*/  @P0 EXIT ;  /* 0x000000000000094d */ /* 0x000fea0003800000 */
[----:B------:R-:W0:Y:S01]  /*0080*/  LDC.64 R2, c[0x0][0x380] ;  /* 0x0000e000ff027b82 */ /* 0x000e220000000a00 */
[----:B------:R-:W1:Y:S01]  /*0090*/  LDCU.64 UR4, c[0x0][0x358] ;  /* 0x00006b00ff0477ac */ /* 0x000e620008000a00 */
[----:B0-----:R-:W-:-:S06]  /*00a0*/  IMAD.WIDE R2, R5, 0x4, R2 ;  /* 0x0000000405027825 */ /* 0x001fcc00078e0202 */
[----:B------:R-:W0:Y:S01]  /*00b0*/  LDC.64 R4, c[0x0][0x388] ;  /* 0x0000e200ff047b82 */ /* 0x000e220000000a00 */
[----:B-1----:R-:W0:Y:S01]  /*00c0*/  LDG.E R3, desc[UR4][R2.64] ;  /* 0x0000000402037981 */ /* 0x002e22000c1e1900 */
[----:B------:R-:W-:Y:S02]  /*00d0*/  HFMA2 R7, -RZ, RZ, 0, 5.9604644775390625e-08 ;  /* 0x00000001ff077431 */ /* 0x000fe400000001ff */
[----:B0-----:R-:W-:-:S05]  /*00e0*/  IMAD.WIDE R4, R3, 0x4, R4 ;  /* 0x0000000403047825 */ /* 0x001fca00078e0204 */
[----:B------:R-:W-:Y:S01]  /*00f0*/  REDG.E.ADD.STRONG.GPU desc[UR4][R4.64], R7 ;  /* 0x000000070400798e */ /* 0x000fe2000c12e104 */
[----:B------:R-:W-:Y:S05]  /*0100*/  EXIT ;  /* 0x000000000000794d */ /* 0x000fea0003800000 */
.L_x_0:
[----:B------:R-:W-:-:S00]  /*0110*/  BRA `(.L_x_0) ;  /* 0xfffffffc00fc7947 */ /* 0x000fc0000383ffff */
[----:B------:R-:W-:-:S00]  /*0120*/  NOP ;  /* 0x0000000000007918 */ /* 0x000fc00000000000 */
        /* <DEDUP_REMOVED lines=13> */
.L_x_1:


//--------------------- .nv.shared.reserved.0     --------------------------
	.section	.nv.shared.reserved.0,"aw",@nobits
	.weak		__nv_reservedSMEM_offset_0_alias
	.size		__nv_reservedSMEM_offset_0_alias, 0, 64
	.other		__nv_reservedSMEM_offset_0_alias,@"STO_CUDA_RESERVED_SHARED STV_DEFAULT"
__nv_reservedSMEM_offset_0_alias:
	.zero		0
	.zero		64


//--------------------- .nv.constant0._Z12count_kernelPiS_i --------------------------
	.section	.nv.constant0._Z12count_kernelPiS_i,"a",@progbits
	.sectionflags	@""
	.align	4
.nv.constant0._Z12count_kernelPiS_i:
	.zero		916


//--------------------- SYMBOLS --------------------------

	.type		.nv.reservedSmem.offset0,@object
	.size		.nv.reservedSmem.offset0,0x4
